//
// Generated by NVIDIA NVVM Compiler
//
// Compiler Build ID: CL-36424714
// Cuda compilation tools, release 13.0, V13.0.88
// Based on NVVM 20.0.0
//

.version 9.0
.target sm_100
.address_size 64

	// .globl	_Z5min_Q6Matrix6VectorS_
.extern .func  (.param .b32 func_retval0) vprintf
(
	.param .b64 vprintf_param_0,
	.param .b64 vprintf_param_1
)
;
.global .align 1 .b8 $str[9] = {37, 100, 32, 45, 32, 37, 100, 10};

.visible .entry _Z5min_Q6Matrix6VectorS_(
	.param .align 8 .b8 _Z5min_Q6Matrix6VectorS__param_0[16],
	.param .align 8 .b8 _Z5min_Q6Matrix6VectorS__param_1[16],
	.param .align 8 .b8 _Z5min_Q6Matrix6VectorS__param_2[16]
)
{
	.local .align 8 .b8 	__local_depot0[8];
	.reg .b64 	%SP;
	.reg .b64 	%SPL;
	.reg .pred 	%p<6>;
	.reg .b32 	%r<38>;
	.reg .b32 	%f<11>;
	.reg .b64 	%rd<19>;

	mov.u64 	%SPL, __local_depot0;
	cvta.local.u64 	%SP, %SPL;
	ld.param.u64 	%rd3, [_Z5min_Q6Matrix6VectorS__param_2+8];
	ld.param.u64 	%rd2, [_Z5min_Q6Matrix6VectorS__param_0+8];
	ld.param.u64 	%rd1, [_Z5min_Q6Matrix6VectorS__param_1+8];
	ld.param.u32 	%r4, [_Z5min_Q6Matrix6VectorS__param_0];
	mov.u32 	%r6, %ctaid.y;
	mov.u32 	%r7, %ntid.y;
	mov.u32 	%r8, %tid.y;
	mad.lo.s32 	%r2, %r6, %r7, %r8;
	mov.u32 	%r9, %ctaid.x;
	mov.u32 	%r10, %ntid.x;
	mov.u32 	%r11, %tid.x;
	mad.lo.s32 	%r3, %r9, %r10, %r11;
	min.s32 	%r12, %r2, %r3;
	setp.ge.s32 	%p1, %r12, %r4;
	@%p1 bra 	$L__BB0_5;
	setp.eq.s32 	%p2, %r2, %r3;
	mov.f32 	%f10, 0f00000000;
	@%p2 bra 	$L__BB0_3;
	cvta.to.global.u64 	%rd4, %rd2;
	add.s32 	%r13, %r2, -1;
	mul.lo.s32 	%r14, %r13, %r2;
	shr.u32 	%r15, %r14, 31;
	add.s32 	%r16, %r14, %r15;
	shr.s32 	%r17, %r16, 1;
	add.s32 	%r18, %r17, %r3;
	setp.lt.s32 	%p3, %r2, %r3;
	add.s32 	%r19, %r3, -1;
	mul.lo.s32 	%r20, %r19, %r3;
	shr.u32 	%r21, %r20, 1;
	add.s32 	%r22, %r21, %r2;
	selp.b32 	%r23, %r22, %r18, %p3;
	mul.wide.s32 	%rd5, %r23, 4;
	add.s64 	%rd6, %rd4, %rd5;
	ld.global.f32 	%f10, [%rd6];
$L__BB0_3:
	cvta.to.global.u64 	%rd7, %rd1;
	setp.eq.s32 	%p4, %r2, %r3;
	add.s32 	%r24, %r4, -2;
	cvt.rn.f32.s32 	%f5, %r24;
	mul.f32 	%f6, %f10, %f5;
	mul.wide.u32 	%rd8, %r2, 4;
	add.s64 	%rd9, %rd7, %rd8;
	ld.global.f32 	%f7, [%rd9];
	sub.f32 	%f8, %f6, %f7;
	mul.wide.s32 	%rd10, %r3, 4;
	add.s64 	%rd11, %rd7, %rd10;
	ld.global.f32 	%f9, [%rd11];
	sub.f32 	%f3, %f8, %f9;
	add.u64 	%rd12, %SP, 0;
	add.u64 	%rd13, %SPL, 0;
	st.local.v2.u32 	[%rd13], {%r2, %r3};
	mov.u64 	%rd14, $str;
	cvta.global.u64 	%rd15, %rd14;
	{ // callseq 0, 0
	.param .b64 param0;
	st.param.b64 	[param0], %rd15;
	.param .b64 param1;
	st.param.b64 	[param1], %rd12;
	.param .b32 retval0;
	call.uni (retval0), 
	vprintf, 
	(
	param0, 
	param1
	);
	ld.param.b32 	%r25, [retval0];
	} // callseq 0
	@%p4 bra 	$L__BB0_5;
	cvta.to.global.u64 	%rd16, %rd3;
	add.s32 	%r27, %r2, -1;
	mul.lo.s32 	%r28, %r27, %r2;
	shr.u32 	%r29, %r28, 31;
	add.s32 	%r30, %r28, %r29;
	shr.s32 	%r31, %r30, 1;
	add.s32 	%r32, %r31, %r3;
	setp.lt.s32 	%p5, %r2, %r3;
	add.s32 	%r33, %r3, -1;
	mul.lo.s32 	%r34, %r33, %r3;
	shr.u32 	%r35, %r34, 1;
	add.s32 	%r36, %r35, %r2;
	selp.b32 	%r37, %r36, %r32, %p5;
	mul.wide.s32 	%rd17, %r37, 4;
	add.s64 	%rd18, %rd16, %rd17;
	st.global.f32 	[%rd18], %f3;
$L__BB0_5:
	ret;

}


// ===== COMPILED SASS (sm_100) =====

	.target	sm_100

	.elftype	@"ET_EXEC"


//--------------------- .note.nv.tkinfo           --------------------------
	.section	.note.nv.tkinfo,"",@"SHT_NOTE"
	.sectionflags	@"SHF_NOTE_NV_TKINFO"
	.tkinfo
        /*0018*/ 	.word	0x00000002
        /*0030*/ 	.string	""
        /*0030*/ 	.string	"ptxas"
        /*0030*/ 	.string	"Cuda compilation tools, release 13.0, V13.0.88"
        /*0030*/ 	.string	"Build cuda_13.0.r13.0/compiler.36424714_0"
        /*0030*/ 	.string	"-arch sm_100 -m 64 "



//--------------------- .note.nv.cuinfo           --------------------------
	.section	.note.nv.cuinfo,"",@"SHT_NOTE"
	.sectionflags	@"SHF_NOTE_NV_CUINFO"
        /*0018*/ 	.short	0x0002
        /*001a*/ 	.short	0x0064
        /*001c*/ 	.short	0x0082
	.zero		2


//--------------------- .nv.info                  --------------------------
	.section	.nv.info,"",@"SHT_CUDA_INFO"
	.align	4


	//----- nvinfo : EIATTR_REGCOUNT
	.align		4
        /*0000*/ 	.byte	0x04, 0x2f
        /*0002*/ 	.short	(.L_2 - .L_1)
	.align		4
.L_1:
        /*0004*/ 	.word	index@(_Z5min_Q6Matrix6VectorS_)
        /*0008*/ 	.word	0x00000018


	//----- nvinfo : EIATTR_FRAME_SIZE
	.align		4
.L_2:
        /*000c*/ 	.byte	0x04, 0x11
        /*000e*/ 	.short	(.L_4 - .L_3)
	.align		4
.L_3:
        /*0010*/ 	.word	index@(_Z5min_Q6Matrix6VectorS_)
        /*0014*/ 	.word	0x00000008


	//----- nvinfo : EIATTR_MIN_STACK_SIZE
	.align		4
.L_4:
        /*0018*/ 	.byte	0x04, 0x12
        /*001a*/ 	.short	(.L_6 - .L_5)
	.align		4
.L_5:
        /*001c*/ 	.word	index@(_Z5min_Q6Matrix6VectorS_)
        /*0020*/ 	.word	0x00000008
.L_6:


//--------------------- .nv.compat                --------------------------
	.section	.nv.compat,"",@"SHT_CUDA_COMPAT_INFO"
	.align	4
        /*0000*/ 	.byte	0x02, 0x09, 0x00, 0x00, 0x02, 0x02, 0x01, 0x00, 0x02, 0x05, 0x05, 0x00, 0x03, 0x07, 0x01, 0x01
        /*0010*/ 	.byte	0x02, 0x03, 0x00, 0x00, 0x02, 0x06, 0x01, 0x00, 0x04, 0x0b, 0x08, 0x00, 0x09, 0x00, 0x00, 0x00
        /*0020*/ 	.byte	0x00, 0x00, 0x00, 0x00


//--------------------- .nv.info._Z5min_Q6Matrix6VectorS_ --------------------------
	.section	.nv.info._Z5min_Q6Matrix6VectorS_,"",@"SHT_CUDA_INFO"
	.sectionflags	@""
	.align	4


	//----- nvinfo : EIATTR_CUDA_API_VERSION
	.align		4
        /*0000*/ 	.byte	0x04, 0x37
        /*0002*/ 	.short	(.L_8 - .L_7)
.L_7:
        /*0004*/ 	.word	0x00000082


	//----- nvinfo : EIATTR_KPARAM_INFO
	.align		4
.L_8:
        /*0008*/ 	.byte	0x04, 0x17
        /*000a*/ 	.short	(.L_10 - .L_9)
.L_9:
        /*000c*/ 	.word	0x00000000
        /*0010*/ 	.short	0x0002
        /*0012*/ 	.short	0x0020
        /*0014*/ 	.byte	0x00, 0xf0, 0x41, 0x00


	//----- nvinfo : EIATTR_KPARAM_INFO
	.align		4
.L_10:
        /*0018*/ 	.byte	0x04, 0x17
        /*001a*/ 	.short	(.L_12 - .L_11)
.L_11:
        /*001c*/ 	.word	0x00000000
        /*0020*/ 	.short	0x0001
        /*0022*/ 	.short	0x0010
        /*0024*/ 	.byte	0x00, 0xf0, 0x41, 0x00


	//----- nvinfo : EIATTR_KPARAM_INFO
	.align		4
.L_12:
        /*0028*/ 	.byte	0x04, 0x17
        /*002a*/ 	.short	(.L_14 - .L_13)
.L_13:
        /*002c*/ 	.word	0x00000000
        /*0030*/ 	.short	0x0000
        /*0032*/ 	.short	0x0000
        /*0034*/ 	.byte	0x00, 0xf0, 0x41, 0x00


	//----- nvinfo : EIATTR_SPARSE_MMA_MASK
	.align		4
.L_14:
        /*0038*/ 	.byte	0x03, 0x50
        /*003a*/ 	.short	0x0000


	//----- nvinfo : EIATTR_MAXREG_COUNT
	.align		4
        /*003c*/ 	.byte	0x03, 0x1b
        /*003e*/ 	.short	0x00ff


	//----- nvinfo : EIATTR_EXTERNS
	.align		4
        /*0040*/ 	.byte	0x04, 0x0f
        /*0042*/ 	.short	(.L_16 - .L_15)


	//   ....[0]....
	.align		4
.L_15:
        /*0044*/ 	.word	index@(vprintf)


	//----- nvinfo : EIATTR_MERCURY_ISA_VERSION
	.align		4
.L_16:
        /*0048*/ 	.byte	0x03, 0x5f
        /*004a*/ 	.short	0x0101


	//----- nvinfo : EIATTR_VRC_CTA_INIT_COUNT
	.align		4
        /*004c*/ 	.byte	0x02, 0x4a
	.zero		1
	.zero		1


	//----- nvinfo : EIATTR_SYSCALL_OFFSETS
	.align		4
        /*0050*/ 	.byte	0x04, 0x46
        /*0052*/ 	.short	(.L_18 - .L_17)


	//   ....[0]....
.L_17:
        /*0054*/ 	.word	0x00000320


	//----- nvinfo : EIATTR_EXIT_INSTR_OFFSETS
	.align		4
.L_18:
        /*0058*/ 	.byte	0x04, 0x1c
        /*005a*/ 	.short	(.L_20 - .L_19)


	//   ....[0]....
.L_19:
        /*005c*/ 	.word	0x00000110


	//   ....[1]....
        /*0060*/ 	.word	0x00000340


	//   ....[2]....
        /*0064*/ 	.word	0x00000410


	//----- nvinfo : EIATTR_CRS_STACK_SIZE
	.align		4
.L_20:
        /*0068*/ 	.byte	0x04, 0x1e
        /*006a*/ 	.short	(.L_22 - .L_21)
.L_21:
        /*006c*/ 	.word	0x00000000


	//----- nvinfo : EIATTR_CBANK_PARAM_SIZE
	.align		4
.L_22:
        /*0070*/ 	.byte	0x03, 0x19
        /*0072*/ 	.short	0x0030


	//----- nvinfo : EIATTR_PARAM_CBANK
	.align		4
        /*0074*/ 	.byte	0x04, 0x0a
        /*0076*/ 	.short	(.L_24 - .L_23)
	.align		4
.L_23:
        /*0078*/ 	.word	index@(.nv.constant0._Z5min_Q6Matrix6VectorS_)
        /*007c*/ 	.short	0x0380
        /*007e*/ 	.short	0x0030


	//----- nvinfo : EIATTR_SW_WAR
	.align		4
.L_24:
        /*0080*/ 	.byte	0x04, 0x36
        /*0082*/ 	.short	(.L_26 - .L_25)
.L_25:
        /*0084*/ 	.word	0x00000008
.L_26:


//--------------------- .nv.callgraph             --------------------------
	.section	.nv.callgraph,"",@"SHT_CUDA_CALLGRAPH"
	.align	4
	.sectionentsize	8
	.align		4
        /*0000*/ 	.word	0x00000000
	.align		4
        /*0004*/ 	.word	0xffffffff
	.align		4
        /*0008*/ 	.word	index@(_Z5min_Q6Matrix6VectorS_)
	.align		4
        /*000c*/ 	.word	index@(vprintf)
	.align		4
        /*0010*/ 	.word	0x00000000
	.align		4
        /*0014*/ 	.word	0xfffffffe
	.align		4
        /*0018*/ 	.word	0x00000000
	.align		4
        /*001c*/ 	.word	0xfffffffd
	.align		4
        /*0020*/ 	.word	0x00000000
	.align		4
        /*0024*/ 	.word	0xfffffffc


//--------------------- .nv.constant4             --------------------------
	.section	.nv.constant4,"a",@progbits
	.align	8
	.align		8
.nv.constant4:
        /*0000*/ 	.dword	vprintf
	.align		8
        /*0008*/ 	.dword	$str


//--------------------- .text._Z5min_Q6Matrix6VectorS_ --------------------------
	.section	.text._Z5min_Q6Matrix6VectorS_,"ax",@progbits
	.align	128
        .global         _Z5min_Q6Matrix6VectorS_
        .type           _Z5min_Q6Matrix6VectorS_,@function
        .size           _Z5min_Q6Matrix6VectorS_,(.L_x_2 - _Z5min_Q6Matrix6VectorS_)
        .other          _Z5min_Q6Matrix6VectorS_,@"STO_CUDA_ENTRY STV_DEFAULT"
_Z5min_Q6Matrix6VectorS_:
.text._Z5min_Q6Matrix6VectorS_:
[----:B------:R-:W0:Y:S01]  /*0000*/  LDC R1, c[0x0][0x37c] ;  /* 0x0000df00ff017b82 */ /* 0x000e220000000800 */
[----:B------:R-:W1:Y:S01]  /*0010*/  S2R R3, SR_TID.Y ;  /* 0x0000000000037919 */ /* 0x000e620000002200 */
[----:B------:R-:W2:Y:S06]  /*0020*/  LDCU UR6, c[0x0][0x2fc] ;  /* 0x00005f80ff0677ac */ /* 0x000eac0008000800 */
[----:B------:R-:W1:Y:S01]  /*0030*/  LDC R16, c[0x0][0x364] ;  /* 0x0000d900ff107b82 */ /* 0x000e620000000800 */
[----:B0-----:R-:W-:Y:S01]  /*0040*/  VIADD R1, R1, 0xfffffff8 ;  /* 0xfffffff801017836 */ /* 0x001fe20000000000 */
[----:B------:R-:W0:Y:S01]  /*0050*/  S2R R0, SR_TID.X ;  /* 0x0000000000007919 */ /* 0x000e220000002100 */
[----:B------:R-:W3:Y:S01]  /*0060*/  LDCU UR4, c[0x0][0x380] ;  /* 0x00007000ff0477ac */ /* 0x000ee20008000800 */
[----:B------:R-:W4:Y:S04]  /*0070*/  LDCU UR5, c[0x0][0x2f8] ;  /* 0x00005f00ff0577ac */ /* 0x000f280008000800 */
[----:B------:R-:W1:Y:S08]  /*0080*/  S2UR UR7, SR_CTAID.Y ;  /* 0x00000000000779c3 */ /* 0x000e700000002600 */
[----:B------:R-:W0:Y:S08]  /*0090*/  S2UR UR8, SR_CTAID.X ;  /* 0x00000000000879c3 */ /* 0x000e300000002500 */
[----:B------:R-:W0:Y:S01]  /*00a0*/  LDC R17, c[0x0][0x360] ;  /* 0x0000d800ff117b82 */ /* 0x000e220000000800 */
[----:B----4-:R-:W-:-:S05]  /*00b0*/  IADD3 R6, P1, PT, R1, UR5, RZ ;  /* 0x0000000501067c10 */ /* 0x010fca000ff3e0ff */
[----:B--2---:R-:W-:Y:S02]  /*00c0*/  IMAD.X R7, RZ, RZ, UR6, P1 ;  /* 0x00000006ff077e24 */ /* 0x004fe400088e06ff */
[----:B-1----:R-:W-:Y:S02]  /*00d0*/  IMAD R16, R16, UR7, R3 ;  /* 0x0000000710107c24 */ /* 0x002fe4000f8e0203 */
[----:B0-----:R-:W-:-:S05]  /*00e0*/  IMAD R17, R17, UR8, R0 ;  /* 0x0000000811117c24 */ /* 0x001fca000f8e0200 */
[----:B------:R-:W-:-:S04]  /*00f0*/  VIMNMX R0, PT, PT, R16, R17, PT ;  /* 0x0000001110007248 */ /* 0x000fc80003fe0100 */
[----:B---3--:R-:W-:-:S13]  /*0100*/  ISETP.GE.AND P0, PT, R0, UR4, PT ;  /* 0x0000000400007c0c */ /* 0x008fda000bf06270 */
[----:B------:R-:W-:Y:S05]  /*0110*/  @P0 EXIT ;  /* 0x000000000000094d */ /* 0x000fea0003800000 */
[CC--:B------:R-:W-:Y:S01]  /*0120*/  ISETP.NE.AND P1, PT, R16.reuse, R17.reuse, PT ;  /* 0x000000111000720c */ /* 0x0c0fe20003f25270 */
[----:B------:R-:W0:Y:S01]  /*0130*/  LDC.64 R10, c[0x0][0x398] ;  /* 0x0000e600ff0a7b82 */ /* 0x000e220000000a00 */
[----:B------:R-:W1:Y:S01]  /*0140*/  LDCU.64 UR36, c[0x0][0x358] ;  /* 0x00006b00ff2477ac */ /* 0x000e620008000a00 */
[----:B------:R-:W-:Y:S01]  /*0150*/  HFMA2 R13, -RZ, RZ, 0, 0 ;  /* 0x00000000ff0d7431 */ /* 0x000fe200000001ff */
[----:B------:R-:W-:Y:S02]  /*0160*/  P2R R0, PR, RZ, 0x2 ;  /* 0x00000002ff007803 */ /* 0x000fe40000000000 */
[----:B------:R-:W-:Y:S01]  /*0170*/  MOV R2, 0x0 ;  /* 0x0000000000027802 */ /* 0x000fe20000000f00 */
[----:B------:R-:W2:Y:S06]  /*0180*/  LDCU.64 UR6, c[0x4][0x8] ;  /* 0x01000100ff0677ac */ /* 0x000eac0008000a00 */
[----:B------:R-:W3:Y:S01]  /*0190*/  @P1 LDC.64 R8, c[0x0][0x388] ;  /* 0x0000e200ff081b82 */ /* 0x000ee20000000a00 */
[C---:B------:R-:W-:Y:S01]  /*01a0*/  @P1 VIADD R3, R16.reuse, 0xffffffff ;  /* 0xffffffff10031836 */ /* 0x040fe20000000000 */
[----:B------:R-:W-:Y:S01]  /*01b0*/  @P1 ISETP.GE.AND P0, PT, R16, R17, PT ;  /* 0x000000111000120c */ /* 0x000fe20003f06270 */
[----:B------:R-:W-:-:S02]  /*01c0*/  @P1 VIADD R0, R17, 0xffffffff ;  /* 0xffffffff11001836 */ /* 0x000fc40000000000 */
[----:B------:R-:W-:Y:S02]  /*01d0*/  @P1 IMAD R3, R16, R3, RZ ;  /* 0x0000000310031224 */ /* 0x000fe400078e02ff */
[----:B------:R-:W-:-:S03]  /*01e0*/  @P1 IMAD R5, R17, R0, RZ ;  /* 0x0000000011051224 */ /* 0x000fc600078e02ff */
[----:B------:R-:W-:Y:S02]  /*01f0*/  @P1 LEA.HI R0, R3, R3, RZ, 0x1 ;  /* 0x0000000303001211 */ /* 0x000fe400078f08ff */
[----:B------:R-:W-:Y:S02]  /*0200*/  @P1 LEA.HI R5, R5, R16, RZ, 0x1f ;  /* 0x0000001005051211 */ /* 0x000fe400078ff8ff */
[----:B------:R-:W-:-:S04]  /*0210*/  @P1 LEA.HI.SX32 R0, R0, R17, 0x1f ;  /* 0x0000001100001211 */ /* 0x000fc800078ffaff */
[----:B------:R-:W-:Y:S01]  /*0220*/  @P1 SEL R3, R5, R0, !P0 ;  /* 0x0000000005031207 */ /* 0x000fe20004000000 */
[----:B0-----:R-:W-:-:S04]  /*0230*/  IMAD.WIDE.U32 R4, R16, 0x4, R10 ;  /* 0x0000000410047825 */ /* 0x001fc800078e000a */
[----:B---3--:R-:W-:Y:S02]  /*0240*/  @P1 IMAD.WIDE R8, R3, 0x4, R8 ;  /* 0x0000000403081825 */ /* 0x008fe400078e0208 */
[----:B-1----:R2:W3:Y:S02]  /*0250*/  LDG.E R5, desc[UR36][R4.64] ;  /* 0x0000002404057981 */ /* 0x0024e4000c1e1900 */
[----:B------:R-:W-:Y:S02]  /*0260*/  IMAD.WIDE R10, R17, 0x4, R10 ;  /* 0x00000004110a7825 */ /* 0x000fe400078e020a */
[----:B------:R-:W3:Y:S04]  /*0270*/  @P1 LDG.E R13, desc[UR36][R8.64] ;  /* 0x00000024080d1981 */ /* 0x000ee8000c1e1900 */
[----:B------:R-:W4:Y:S01]  /*0280*/  LDG.E R11, desc[UR36][R10.64] ;  /* 0x000000240a0b7981 */ /* 0x000f22000c1e1900 */
[----:B------:R-:W0:Y:S01]  /*0290*/  LDC.64 R2, c[0x4][R2] ;  /* 0x0100000002027b82 */ /* 0x000e220000000a00 */
[----:B------:R-:W-:Y:S01]  /*02a0*/  UIADD3 UR4, UPT, UPT, UR4, -0x2, URZ ;  /* 0xfffffffe04047890 */ /* 0x000fe2000fffe0ff */
[----:B--2---:R-:W-:Y:S01]  /*02b0*/  IMAD.U32 R4, RZ, RZ, UR6 ;  /* 0x00000006ff047e24 */ /* 0x004fe2000f8e00ff */
[----:B------:R1:W-:Y:S04]  /*02c0*/  STL.64 [R1], R16 ;  /* 0x0000001001007387 */ /* 0x0003e80000100a00 */
[----:B------:R-:W-:-:S05]  /*02d0*/  I2FP.F32.S32 R0, UR4 ;  /* 0x0000000400007c45 */ /* 0x000fca0008201400 */
[----:B---3--:R-:W-:Y:S01]  /*02e0*/  FFMA R0, R0, R13, -R5 ;  /* 0x0000000d00007223 */ /* 0x008fe20000000805 */
[----:B------:R-:W-:-:S03]  /*02f0*/  IMAD.U32 R5, RZ, RZ, UR7 ;  /* 0x00000007ff057e24 */ /* 0x000fc6000f8e00ff */
[----:B01--4-:R-:W-:-:S07]  /*0300*/  FADD R18, R0, -R11 ;  /* 0x8000000b00127221 */ /* 0x013fce0000000000 */
[----:B------:R-:W-:-:S07]  /*0310*/  LEPC R20, `(.L_x_0) ;  /* 0x000000001014794e */ /* 0x000fce0000000000 */
[----:B------:R-:W-:Y:S05]  /*0320*/  CALL.ABS.NOINC R2 ;  /* 0x0000000002007343 */ /* 0x000fea0003c00000 */
.L_x_0:
[----:B------:R-:W-:-:S13]  /*0330*/  ISETP.NE.AND P6, PT, R16, R17, PT ;  /* 0x000000111000720c */ /* 0x000fda0003fc5270 */
[----:B------:R-:W-:Y:S05]  /*0340*/  @!P6 EXIT ;  /* 0x000000000000e94d */ /* 0x000fea0003800000 */
[----:B------:R-:W0:Y:S01]  /*0350*/  LDC.64 R2, c[0x0][0x3a8] ;  /* 0x0000ea00ff027b82 */ /* 0x000e220000000a00 */
[C---:B------:R-:W-:Y:S01]  /*0360*/  IADD3 R5, PT, PT, R16.reuse, -0x1, RZ ;  /* 0xffffffff10057810 */ /* 0x040fe20007ffe0ff */
[----:B------:R-:W-:Y:S01]  /*0370*/  VIADD R0, R17, 0xffffffff ;  /* 0xffffffff11007836 */ /* 0x000fe20000000000 */
[----:B------:R-:W-:-:S03]  /*0380*/  ISETP.GE.AND P0, PT, R16, R17, PT ;  /* 0x000000111000720c */ /* 0x000fc60003f06270 */
[----:B------:R-:W-:Y:S02]  /*0390*/  IMAD R5, R16, R5, RZ ;  /* 0x0000000510057224 */ /* 0x000fe400078e02ff */
[----:B------:R-:W-:-:S03]  /*03a0*/  IMAD R7, R17, R0, RZ ;  /* 0x0000000011077224 */ /* 0x000fc600078e02ff */
[----:B------:R-:W-:Y:S02]  /*03b0*/  LEA.HI R0, R5, R5, RZ, 0x1 ;  /* 0x0000000505007211 */ /* 0x000fe400078f08ff */
[----:B------:R-:W-:Y:S02]  /*03c0*/  LEA.HI R7, R7, R16, RZ, 0x1f ;  /* 0x0000001007077211 */ /* 0x000fe400078ff8ff */
[----:B------:R-:W-:-:S04]  /*03d0*/  LEA.HI.SX32 R0, R0, R17, 0x1f ;  /* 0x0000001100007211 */ /* 0x000fc800078ffaff */
[----:B------:R-:W-:-:S05]  /*03e0*/  SEL R7, R7, R0, !P0 ;  /* 0x0000000007077207 */ /* 0x000fca0004000000 */
[----:B0-----:R-:W-:-:S05]  /*03f0*/  IMAD.WIDE R2, R7, 0x4, R2 ;  /* 0x0000000407027825 */ /* 0x001fca00078e0202 */
[----:B------:R-:W-:Y:S01]  /*0400*/  STG.E desc[UR36][R2.64], R18 ;  /* 0x0000001202007986 */ /* 0x000fe2000c101924 */
[----:B------:R-:W-:Y:S05]  /*0410*/  EXIT ;  /* 0x000000000000794d */ /* 0x000fea0003800000 */
.L_x_1:
[----:B------:R-:W-:-:S00]  /*0420*/  BRA `(.L_x_1) ;  /* 0xfffffffc00fc7947 */ /* 0x000fc0000383ffff */
[----:B------:R-:W-:-:S00]  /*0430*/  NOP ;  /* 0x0000000000007918 */ /* 0x000fc00000000000 */
        /* <DEDUP_REMOVED lines=12> */
.L_x_2:


//--------------------- .nv.global.init           --------------------------
	.section	.nv.global.init,"aw",@progbits
.nv.global.init:
	.type		$str,@object
	.size		$str,(.L_0 - $str)
$str:
        /*0000*/ 	.byte	0x25, 0x64, 0x20, 0x2d, 0x20, 0x25, 0x64, 0x0a, 0x00
.L_0:


//--------------------- .nv.shared.reserved.0     --------------------------
	.section	.nv.shared.reserved.0,"aw",@nobits
	.weak		__nv_reservedSMEM_offset_0_alias
	.size		__nv_reservedSMEM_offset_0_alias, 0, 64
	.other		__nv_reservedSMEM_offset_0_alias,@"STO_CUDA_RESERVED_SHARED STV_DEFAULT"
__nv_reservedSMEM_offset_0_alias:
	.zero		0
	.zero		64


//--------------------- .nv.constant0._Z5min_Q6Matrix6VectorS_ --------------------------
	.section	.nv.constant0._Z5min_Q6Matrix6VectorS_,"a",@progbits
	.sectionflags	@""
	.align	4
.nv.constant0._Z5min_Q6Matrix6VectorS_:
	.zero		944


//--------------------- SYMBOLS --------------------------

	.type		.nv.reservedSmem.offset0,@object
	.size		.nv.reservedSmem.offset0,0x4
	.type		vprintf,@function
